	.headerflags	@"EF_CUDA_TEXMODE_UNIFIED EF_CUDA_64BIT_ADDRESS EF_CUDA_ACCELERATORS EF_CUDA_SM90 EF_CUDA_VIRTUAL_SM(EF_CUDA_SM90)"
	.elftype	@"ET_EXEC"


//--------------------- .nv.info                  --------------------------
	.section	.nv.info,"",@"SHT_CUDA_INFO"
	.align	4


	//----- nvinfo : EIATTR_REGCOUNT
	.align		4
        /*0000*/ 	.byte	0x04, 0x2f
        /*0002*/ 	.short	(.L_1 - .L_0)
	.align		4
.L_0:
        /*0004*/ 	.word	index@(triton_poi_fused_add_cat_mul_0)
        /*0008*/ 	.word	0x00000018


	//----- nvinfo : EIATTR_MIN_STACK_SIZE
	.align		4
.L_1:
        /*000c*/ 	.byte	0x04, 0x12
        /*000e*/ 	.short	(.L_3 - .L_2)
	.align		4
.L_2:
        /*0010*/ 	.word	index@(triton_poi_fused_add_cat_mul_0)
        /*0014*/ 	.word	0x00000000


	//----- nvinfo : EIATTR_FRAME_SIZE
	.align		4
.L_3:
        /*0018*/ 	.byte	0x04, 0x11
        /*001a*/ 	.short	(.L_5 - .L_4)
	.align		4
.L_4:
        /*001c*/ 	.word	index@(triton_poi_fused_add_cat_mul_0)
        /*0020*/ 	.word	0x00000000


	//----- nvinfo : EIATTR_MIN_STACK_SIZE
	.align		4
.L_5:
        /*0024*/ 	.byte	0x04, 0x12
        /*0026*/ 	.short	(.L_7 - .L_6)
	.align		4
.L_6:
        /*0028*/ 	.word	index@(triton_poi_fused_add_cat_mul_0)
        /*002c*/ 	.word	0x00000000
.L_7:


//--------------------- .nv.info.triton_poi_fused_add_cat_mul_0 --------------------------
	.section	.nv.info.triton_poi_fused_add_cat_mul_0,"",@"SHT_CUDA_INFO"
	.sectionflags	@""
	.align	4


	//----- nvinfo : EIATTR_CUDA_API_VERSION
	.align		4
        /*0000*/ 	.byte	0x04, 0x37
        /*0002*/ 	.short	(.L_9 - .L_8)
.L_8:
        /*0004*/ 	.word	0x0000007c


	//----- nvinfo : EIATTR_KPARAM_INFO
	.align		4
.L_9:
        /*0008*/ 	.byte	0x04, 0x17
        /*000a*/ 	.short	(.L_11 - .L_10)
.L_10:
        /*000c*/ 	.word	0x00000000
        /*0010*/ 	.short	0x0004
        /*0012*/ 	.short	0x0020
        /*0014*/ 	.byte	0x00, 0xf0, 0x11, 0x00


	//----- nvinfo : EIATTR_KPARAM_INFO
	.align		4
.L_11:
        /*0018*/ 	.byte	0x04, 0x17
        /*001a*/ 	.short	(.L_13 - .L_12)
.L_12:
        /*001c*/ 	.word	0x00000000
        /*0020*/ 	.short	0x0003
        /*0022*/ 	.short	0x0018
        /*0024*/ 	.byte	0x00, 0xf4, 0x21, 0x00


	//----- nvinfo : EIATTR_KPARAM_INFO
	.align		4
.L_13:
        /*0028*/ 	.byte	0x04, 0x17
        /*002a*/ 	.short	(.L_15 - .L_14)
.L_14:
        /*002c*/ 	.word	0x00000000
        /*0030*/ 	.short	0x0002
        /*0032*/ 	.short	0x0010
        /*0034*/ 	.byte	0x00, 0xf4, 0x21, 0x00


	//----- nvinfo : EIATTR_KPARAM_INFO
	.align		4
.L_15:
        /*0038*/ 	.byte	0x04, 0x17
        /*003a*/ 	.short	(.L_17 - .L_16)
.L_16:
        /*003c*/ 	.word	0x00000000
        /*0040*/ 	.short	0x0001
        /*0042*/ 	.short	0x0008
        /*0044*/ 	.byte	0x00, 0xf4, 0x21, 0x00


	//----- nvinfo : EIATTR_KPARAM_INFO
	.align		4
.L_17:
        /*0048*/ 	.byte	0x04, 0x17
        /*004a*/ 	.short	(.L_19 - .L_18)
.L_18:
        /*004c*/ 	.word	0x00000000
        /*0050*/ 	.short	0x0000
        /*0052*/ 	.short	0x0000
        /*0054*/ 	.byte	0x00, 0xf4, 0x21, 0x00


	//----- nvinfo : EIATTR_SPARSE_MMA_MASK
	.align		4
.L_19:
        /*0058*/ 	.byte	0x03, 0x50
        /*005a*/ 	.short	0x0000


	//----- nvinfo : EIATTR_MAXREG_COUNT
	.align		4
        /*005c*/ 	.byte	0x03, 0x1b
        /*005e*/ 	.short	0x00ff


	//----- nvinfo : EIATTR_EXIT_INSTR_OFFSETS
	.align		4
        /*0060*/ 	.byte	0x04, 0x1c
        /*0062*/ 	.short	(.L_21 - .L_20)


	//   ....[0]....
.L_20:
        /*0064*/ 	.word	0x00000340


	//   ....[1]....
        /*0068*/ 	.word	0x00000360


	//----- nvinfo : EIATTR_REQNTID
	.align		4
.L_21:
        /*006c*/ 	.byte	0x04, 0x10
        /*006e*/ 	.short	(.L_23 - .L_22)
.L_22:
        /*0070*/ 	.word	0x00000080
        /*0074*/ 	.word	0x00000001
        /*0078*/ 	.word	0x00000001


	//----- nvinfo : EIATTR_CBANK_PARAM_SIZE
	.align		4
.L_23:
        /*007c*/ 	.byte	0x03, 0x19
        /*007e*/ 	.short	0x0024


	//----- nvinfo : EIATTR_PARAM_CBANK
	.align		4
        /*0080*/ 	.byte	0x04, 0x0a
        /*0082*/ 	.short	(.L_25 - .L_24)
	.align		4
.L_24:
        /*0084*/ 	.word	index@(.nv.constant0.triton_poi_fused_add_cat_mul_0)
        /*0088*/ 	.short	0x0210
        /*008a*/ 	.short	0x0024


	//----- nvinfo : EIATTR_SW_WAR
	.align		4
.L_25:
        /*008c*/ 	.byte	0x04, 0x36
        /*008e*/ 	.short	(.L_27 - .L_26)
.L_26:
        /*0090*/ 	.word	0x00000008
.L_27:


//--------------------- .nv.callgraph             --------------------------
	.section	.nv.callgraph,"",@"SHT_CUDA_CALLGRAPH"
	.align	4
	.sectionentsize	8
	.align		4
        /*0000*/ 	.word	0x00000000
	.align		4
        /*0004*/ 	.word	0xffffffff
	.align		4
        /*0008*/ 	.word	0x00000000
	.align		4
        /*000c*/ 	.word	0xfffffffe
	.align		4
        /*0010*/ 	.word	0x00000000
	.align		4
        /*0014*/ 	.word	0xfffffffd
	.align		4
        /*0018*/ 	.word	0x00000000
	.align		4
        /*001c*/ 	.word	0xfffffffc


//--------------------- .text.triton_poi_fused_add_cat_mul_0 --------------------------
	.section	.text.triton_poi_fused_add_cat_mul_0,"ax",@progbits
	.align	128
        .global         triton_poi_fused_add_cat_mul_0
        .type           triton_poi_fused_add_cat_mul_0,@function
        .size           triton_poi_fused_add_cat_mul_0,(.L_x_1 - triton_poi_fused_add_cat_mul_0)
        .other          triton_poi_fused_add_cat_mul_0,@"STO_CUDA_ENTRY STV_DEFAULT"
triton_poi_fused_add_cat_mul_0:
.text.triton_poi_fused_add_cat_mul_0:
[----:B------:R-:W0:Y:S02]  /*0000*/  LDC R1, c[0x0][0x28] ;  /* 0x00000a00ff017b82 */ /* 0x000e240000000800 */
[----:B------:R-:W1:Y:S01]  /*0010*/  S2R R0, SR_TID.X ;  /* 0x0000000000007919 */ /* 0x000e620000002100 */
[----:B------:R-:W2:Y:S01]  /*0020*/  LDC.64 R4, c[0x0][0x218] ;  /* 0x00008600ff047b82 */ /* 0x000ea20000000a00 */
[----:B------:R-:W-:Y:S01]  /*0030*/  ULDC.64 UR4, c[0x0][0x208] ;  /* 0x0000820000047ab9 */ /* 0x000fe20000000a00 */
[----:B------:R-:W3:Y:S06]  /*0040*/  S2R R7, SR_CTAID.X ;  /* 0x0000000000077919 */ /* 0x000eec0000002500 */
[----:B------:R-:W4:Y:S08]  /*0050*/  LDC.64 R10, c[0x0][0x210] ;  /* 0x00008400ff0a7b82 */ /* 0x000f300000000a00 */
[----:B------:R-:W5:Y:S01]  /*0060*/  LDC.64 R8, c[0x0][0x220] ;  /* 0x00008800ff087b82 */ /* 0x000f620000000a00 */
[----:B-1----:R-:W-:-:S05]  /*0070*/  IMAD.SHL.U32 R0, R0, 0x2, RZ ;  /* 0x0000000200007824 */ /* 0x002fca00078e00ff */
[----:B------:R-:W-:-:S05]  /*0080*/  LOP3.LUT R0, R0, 0xfe, RZ, 0xc0, !PT ;  /* 0x000000fe00007812 */ /* 0x000fca00078ec0ff */
[----:B---3--:R-:W-:Y:S01]  /*0090*/  IMAD R0, R7, 0x100, R0 ;  /* 0x0000010007007824 */ /* 0x008fe200078e0200 */
[----:B------:R-:W-:-:S03]  /*00a0*/  SHF.R.S32.HI R7, RZ, 0x17, R7 ;  /* 0x00000017ff077819 */ /* 0x000fc60000011407 */
[C---:B------:R-:W-:Y:S01]  /*00b0*/  VIADD R19, R0.reuse, 0x2 ;  /* 0x0000000200137836 */ /* 0x040fe20000000000 */
[----:B------:R-:W-:Y:S01]  /*00c0*/  SHF.R.S32.HI R3, RZ, 0x1f, R0 ;  /* 0x0000001fff037819 */ /* 0x000fe20000011400 */
[C---:B------:R-:W-:Y:S01]  /*00d0*/  VIADD R21, R0.reuse, 0xfffffffe ;  /* 0xfffffffe00157836 */ /* 0x040fe20000000000 */
[----:B------:R-:W-:Y:S01]  /*00e0*/  SGXT R7, R7, 0x1 ;  /* 0x000000010707781a */ /* 0x000fe20000000200 */
[----:B--2---:R-:W-:Y:S01]  /*00f0*/  IMAD.WIDE R18, R19, 0x4, R4 ;  /* 0x0000000413127825 */ /* 0x004fe200078e0204 */
[-C--:B------:R-:W-:Y:S02]  /*0100*/  LEA.HI R3, R3, R0.reuse, RZ, 0x2 ;  /* 0x0000000003037211 */ /* 0x080fe400078f10ff */
[----:B------:R-:W-:Y:S02]  /*0110*/  ISETP.GE.AND P2, PT, R0, 0x100, PT ;  /* 0x000001000000780c */ /* 0x000fe40003f46270 */
[----:B------:R-:W-:Y:S02]  /*0120*/  LOP3.LUT R3, R3, 0xfffffffc, RZ, 0xc0, !PT ;  /* 0xfffffffc03037812 */ /* 0x000fe400078ec0ff */
[----:B------:R-:W-:-:S03]  /*0130*/  LEA.HI R7, R7, R0, RZ, 0x4 ;  /* 0x0000000007077211 */ /* 0x000fc600078f20ff */
[----:B------:R-:W-:Y:S01]  /*0140*/  IMAD.IADD R6, R0, 0x1, -R3 ;  /* 0x0000000100067824 */ /* 0x000fe200078e0a03 */
[----:B------:R-:W-:Y:S02]  /*0150*/  CS2R R2, SRZ ;  /* 0x0000000000027805 */ /* 0x000fe4000001ff00 */
[----:B------:R-:W-:Y:S02]  /*0160*/  LOP3.LUT R7, R7, 0xfffffff0, RZ, 0xc0, !PT ;  /* 0xfffffff007077812 */ /* 0x000fe400078ec0ff */
[C---:B------:R-:W-:Y:S02]  /*0170*/  ISETP.GE.AND P3, PT, R6.reuse, 0x2, PT ;  /* 0x000000020600780c */ /* 0x040fe40003f66270 */
[----:B------:R-:W-:Y:S02]  /*0180*/  ISETP.GT.AND P1, PT, R6, 0x1, !P2 ;  /* 0x000000010600780c */ /* 0x000fe40005724270 */
[C---:B------:R-:W-:Y:S01]  /*0190*/  ISETP.LT.AND P0, PT, R0.reuse, 0x100, !P3 ;  /* 0x000001000000780c */ /* 0x040fe20005f01270 */
[----:B------:R-:W-:Y:S01]  /*01a0*/  IMAD.IADD R17, R0, 0x1, -R7 ;  /* 0x0000000100117824 */ /* 0x000fe200078e0a07 */
[----:B------:R-:W-:Y:S01]  /*01b0*/  CS2R R6, SRZ ;  /* 0x0000000000067805 */ /* 0x000fe2000001ff00 */
[----:B------:R-:W-:Y:S01]  /*01c0*/  IMAD.WIDE R20, R21, 0x4, R4 ;  /* 0x0000000415147825 */ /* 0x000fe200078e0204 */
[----:B------:R-:W-:-:S03]  /*01d0*/  CS2R R12, SRZ ;  /* 0x00000000000c7805 */ /* 0x000fc6000001ff00 */
[----:B----4-:R-:W-:-:S06]  /*01e0*/  IMAD.WIDE R14, R17, 0x4, R10 ;  /* 0x00000004110e7825 */ /* 0x010fcc00078e020a */
[----:B------:R1:W2:Y:S01]  /*01f0*/  @P0 LDG.E.EL.64 R2, desc[UR4][R18.64] ;  /* 0x0000000412020981 */ /* 0x0002a2000c2e1b00 */
[----:B-----5:R-:W-:-:S03]  /*0200*/  IMAD.WIDE R16, R17, 0x4, R8 ;  /* 0x0000000411107825 */ /* 0x020fc600078e0208 */
[----:B------:R3:W4:Y:S01]  /*0210*/  @P1 LDG.E.EL.64 R6, desc[UR4][R20.64] ;  /* 0x0000000414061981 */ /* 0x000722000c2e1b00 */
[----:B------:R-:W-:Y:S02]  /*0220*/  CS2R R10, SRZ ;  /* 0x00000000000a7805 */ /* 0x000fe4000001ff00 */
[----:B------:R-:W-:Y:S01]  /*0230*/  CS2R R8, SRZ ;  /* 0x0000000000087805 */ /* 0x000fe2000001ff00 */
[----:B------:R-:W-:Y:S01]  /*0240*/  IMAD.WIDE R4, R0, 0x4, R4 ;  /* 0x0000000400047825 */ /* 0x000fe200078e0204 */
[----:B------:R-:W5:Y:S01]  /*0250*/  @!P2 LDG.E.EL.64 R12, desc[UR4][R16.64] ;  /* 0x00000004100ca981 */ /* 0x000f62000c2e1b00 */
[----:B-1----:R-:W1:Y:S03]  /*0260*/  LDC.64 R18, c[0x0][0x228] ;  /* 0x00008a00ff127b82 */ /* 0x002e660000000a00 */
[----:B------:R-:W5:Y:S04]  /*0270*/  @!P2 LDG.E.EL.64 R10, desc[UR4][R14.64] ;  /* 0x000000040e0aa981 */ /* 0x000f68000c2e1b00 */
[----:B------:R-:W5:Y:S01]  /*0280*/  @!P2 LDG.E.64 R8, desc[UR4][R4.64] ;  /* 0x000000040408a981 */ /* 0x000f62000c1e1b00 */
[----:B--2---:R-:W-:-:S02]  /*0290*/  SEL R2, R2, RZ, P0 ;  /* 0x000000ff02027207 */ /* 0x004fc40000000000 */
[----:B------:R-:W-:-:S03]  /*02a0*/  SEL R3, R3, RZ, P0 ;  /* 0x000000ff03037207 */ /* 0x000fc60000000000 */
[----:B---3--:R-:W-:Y:S01]  /*02b0*/  FADD R21, RZ, -R2 ;  /* 0x80000002ff157221 */ /* 0x008fe20000000000 */
[----:B----4-:R-:W-:Y:S01]  /*02c0*/  @P3 SEL R21, R6, RZ, P1 ;  /* 0x000000ff06153207 */ /* 0x010fe20000800000 */
[----:B------:R-:W-:Y:S01]  /*02d0*/  FADD R2, RZ, -R3 ;  /* 0x80000003ff027221 */ /* 0x000fe20000000000 */
[----:B------:R-:W-:-:S03]  /*02e0*/  @P3 SEL R2, R7, RZ, P1 ;  /* 0x000000ff07023207 */ /* 0x000fc60000800000 */
[----:B-----5:R-:W-:Y:S02]  /*02f0*/  FMUL R21, R21, R12 ;  /* 0x0000000c15157220 */ /* 0x020fe40000400000 */
[----:B------:R-:W-:Y:S01]  /*0300*/  FMUL R6, R2, R13 ;  /* 0x0000000d02067220 */ /* 0x000fe20000400000 */
[----:B-1----:R-:W-:-:S04]  /*0310*/  IMAD.WIDE R2, R0, 0x4, R18 ;  /* 0x0000000400027825 */ /* 0x002fc800078e0212 */
[----:B------:R-:W-:Y:S01]  /*0320*/  FFMA R8, R8, R10, R21 ;  /* 0x0000000a08087223 */ /* 0x000fe20000000015 */
[----:B------:R-:W-:Y:S01]  /*0330*/  FFMA R9, R9, R11, R6 ;  /* 0x0000000b09097223 */ /* 0x000fe20000000006 */
[----:B------:R-:W-:Y:S06]  /*0340*/  @P2 EXIT ;  /* 0x000000000000294d */ /* 0x000fec0003800000 */
[----:B------:R-:W-:Y:S01]  /*0350*/  STG.E.64 desc[UR4][R2.64], R8 ;  /* 0x0000000802007986 */ /* 0x000fe2000c101b04 */
[----:B------:R-:W-:Y:S05]  /*0360*/  EXIT ;  /* 0x000000000000794d */ /* 0x000fea0003800000 */
.L_x_0:
[----:B------:R-:W-:-:S00]  /*0370*/  BRA `(.L_x_0) ;  /* 0xfffffffc00fc7947 */ /* 0x000fc0000383ffff */
[----:B------:R-:W-:-:S00]  /*0380*/  NOP ;  /* 0x0000000000007918 */ /* 0x000fc00000000000 */
[----:B------:R-:W-:-:S00]  /*0390*/  NOP ;  /* 0x0000000000007918 */ /* 0x000fc00000000000 */
[----:B------:R-:W-:-:S00]  /*03a0*/  NOP ;  /* 0x0000000000007918 */ /* 0x000fc00000000000 */
[----:B------:R-:W-:-:S00]  /*03b0*/  NOP ;  /* 0x0000000000007918 */ /* 0x000fc00000000000 */
[----:B------:R-:W-:-:S00]  /*03c0*/  NOP ;  /* 0x0000000000007918 */ /* 0x000fc00000000000 */
[----:B------:R-:W-:-:S00]  /*03d0*/  NOP ;  /* 0x0000000000007918 */ /* 0x000fc00000000000 */
[----:B------:R-:W-:-:S00]  /*03e0*/  NOP ;  /* 0x0000000000007918 */ /* 0x000fc00000000000 */
[----:B------:R-:W-:-:S00]  /*03f0*/  NOP ;  /* 0x0000000000007918 */ /* 0x000fc00000000000 */
.L_x_1:


//--------------------- .nv.constant0.triton_poi_fused_add_cat_mul_0 --------------------------
	.section	.nv.constant0.triton_poi_fused_add_cat_mul_0,"a",@progbits
	.sectionflags	@""
	.align	4
.nv.constant0.triton_poi_fused_add_cat_mul_0:
	.zero		564
